	.headerflags	@"EF_CUDA_TEXMODE_UNIFIED EF_CUDA_64BIT_ADDRESS EF_CUDA_ACCELERATORS EF_CUDA_SM90 EF_CUDA_VIRTUAL_SM(EF_CUDA_SM90)"
	.elftype	@"ET_EXEC"


//--------------------- .nv.info                  --------------------------
	.section	.nv.info,"",@"SHT_CUDA_INFO"
	.align	4


	//----- nvinfo : EIATTR_REGCOUNT
	.align		4
        /*0000*/ 	.byte	0x04, 0x2f
        /*0002*/ 	.short	(.L_1 - .L_0)
	.align		4
.L_0:
        /*0004*/ 	.word	index@(triton_poi_fused_convolution_28)
        /*0008*/ 	.word	0x00000012


	//----- nvinfo : EIATTR_MIN_STACK_SIZE
	.align		4
.L_1:
        /*000c*/ 	.byte	0x04, 0x12
        /*000e*/ 	.short	(.L_3 - .L_2)
	.align		4
.L_2:
        /*0010*/ 	.word	index@(triton_poi_fused_convolution_28)
        /*0014*/ 	.word	0x00000000


	//----- nvinfo : EIATTR_FRAME_SIZE
	.align		4
.L_3:
        /*0018*/ 	.byte	0x04, 0x11
        /*001a*/ 	.short	(.L_5 - .L_4)
	.align		4
.L_4:
        /*001c*/ 	.word	index@(triton_poi_fused_convolution_28)
        /*0020*/ 	.word	0x00000000


	//----- nvinfo : EIATTR_MIN_STACK_SIZE
	.align		4
.L_5:
        /*0024*/ 	.byte	0x04, 0x12
        /*0026*/ 	.short	(.L_7 - .L_6)
	.align		4
.L_6:
        /*0028*/ 	.word	index@(triton_poi_fused_convolution_28)
        /*002c*/ 	.word	0x00000000
.L_7:


//--------------------- .nv.info.triton_poi_fused_convolution_28 --------------------------
	.section	.nv.info.triton_poi_fused_convolution_28,"",@"SHT_CUDA_INFO"
	.sectionflags	@""
	.align	4


	//----- nvinfo : EIATTR_CUDA_API_VERSION
	.align		4
        /*0000*/ 	.byte	0x04, 0x37
        /*0002*/ 	.short	(.L_9 - .L_8)
.L_8:
        /*0004*/ 	.word	0x0000007c


	//----- nvinfo : EIATTR_KPARAM_INFO
	.align		4
.L_9:
        /*0008*/ 	.byte	0x04, 0x17
        /*000a*/ 	.short	(.L_11 - .L_10)
.L_10:
        /*000c*/ 	.word	0x00000000
        /*0010*/ 	.short	0x0002
        /*0012*/ 	.short	0x0010
        /*0014*/ 	.byte	0x00, 0xf0, 0x11, 0x00


	//----- nvinfo : EIATTR_KPARAM_INFO
	.align		4
.L_11:
        /*0018*/ 	.byte	0x04, 0x17
        /*001a*/ 	.short	(.L_13 - .L_12)
.L_12:
        /*001c*/ 	.word	0x00000000
        /*0020*/ 	.short	0x0001
        /*0022*/ 	.short	0x0008
        /*0024*/ 	.byte	0x00, 0xf4, 0x21, 0x00


	//----- nvinfo : EIATTR_KPARAM_INFO
	.align		4
.L_13:
        /*0028*/ 	.byte	0x04, 0x17
        /*002a*/ 	.short	(.L_15 - .L_14)
.L_14:
        /*002c*/ 	.word	0x00000000
        /*0030*/ 	.short	0x0000
        /*0032*/ 	.short	0x0000
        /*0034*/ 	.byte	0x00, 0xf4, 0x21, 0x00


	//----- nvinfo : EIATTR_SPARSE_MMA_MASK
	.align		4
.L_15:
        /*0038*/ 	.byte	0x03, 0x50
        /*003a*/ 	.short	0x0000


	//----- nvinfo : EIATTR_MAXREG_COUNT
	.align		4
        /*003c*/ 	.byte	0x03, 0x1b
        /*003e*/ 	.short	0x00ff


	//----- nvinfo : EIATTR_EXIT_INSTR_OFFSETS
	.align		4
        /*0040*/ 	.byte	0x04, 0x1c
        /*0042*/ 	.short	(.L_17 - .L_16)


	//   ....[0]....
.L_16:
        /*0044*/ 	.word	0x000002a0


	//----- nvinfo : EIATTR_REQNTID
	.align		4
.L_17:
        /*0048*/ 	.byte	0x04, 0x10
        /*004a*/ 	.short	(.L_19 - .L_18)
.L_18:
        /*004c*/ 	.word	0x00000080
        /*0050*/ 	.word	0x00000001
        /*0054*/ 	.word	0x00000001


	//----- nvinfo : EIATTR_CBANK_PARAM_SIZE
	.align		4
.L_19:
        /*0058*/ 	.byte	0x03, 0x19
        /*005a*/ 	.short	0x0014


	//----- nvinfo : EIATTR_PARAM_CBANK
	.align		4
        /*005c*/ 	.byte	0x04, 0x0a
        /*005e*/ 	.short	(.L_21 - .L_20)
	.align		4
.L_20:
        /*0060*/ 	.word	index@(.nv.constant0.triton_poi_fused_convolution_28)
        /*0064*/ 	.short	0x0210
        /*0066*/ 	.short	0x0014


	//----- nvinfo : EIATTR_SW_WAR
	.align		4
.L_21:
        /*0068*/ 	.byte	0x04, 0x36
        /*006a*/ 	.short	(.L_23 - .L_22)
.L_22:
        /*006c*/ 	.word	0x00000008
.L_23:


//--------------------- .nv.callgraph             --------------------------
	.section	.nv.callgraph,"",@"SHT_CUDA_CALLGRAPH"
	.align	4
	.sectionentsize	8
	.align		4
        /*0000*/ 	.word	0x00000000
	.align		4
        /*0004*/ 	.word	0xffffffff
	.align		4
        /*0008*/ 	.word	0x00000000
	.align		4
        /*000c*/ 	.word	0xfffffffe
	.align		4
        /*0010*/ 	.word	0x00000000
	.align		4
        /*0014*/ 	.word	0xfffffffd
	.align		4
        /*0018*/ 	.word	0x00000000
	.align		4
        /*001c*/ 	.word	0xfffffffc


//--------------------- .text.triton_poi_fused_convolution_28 --------------------------
	.section	.text.triton_poi_fused_convolution_28,"ax",@progbits
	.align	128
        .global         triton_poi_fused_convolution_28
        .type           triton_poi_fused_convolution_28,@function
        .size           triton_poi_fused_convolution_28,(.L_x_1 - triton_poi_fused_convolution_28)
        .other          triton_poi_fused_convolution_28,@"STO_CUDA_ENTRY STV_DEFAULT"
triton_poi_fused_convolution_28:
.text.triton_poi_fused_convolution_28:
[----:B------:R-:W-:Y:S01]  /*0000*/  LDC R1, c[0x0][0x28] ;  /* 0x00000a00ff017b82 */ /* 0x000fe20000000800 */
[----:B------:R-:W1:Y:S07]  /*0010*/  S2R R0, SR_TID.X ;  /* 0x0000000000007919 */ /* 0x000e6e0000002100 */
[----:B------:R-:W2:Y:S01]  /*0020*/  LDC.64 R4, c[0x0][0x210] ;  /* 0x00008400ff047b82 */ /* 0x000ea20000000a00 */
[----:B------:R-:W-:Y:S01]  /*0030*/  ULDC.64 UR4, c[0x0][0x208] ;  /* 0x0000820000047ab9 */ /* 0x000fe20000000a00 */
[----:B------:R-:W3:Y:S01]  /*0040*/  S2R R11, SR_CTAID.X ;  /* 0x00000000000b7919 */ /* 0x000ee20000002500 */
[----:B-1----:R-:W-:-:S02]  /*0050*/  SHF.L.U32 R0, R0, 0x2, RZ ;  /* 0x0000000200007819 */ /* 0x002fc400000006ff */
[----:B---3--:R-:W-:Y:S02]  /*0060*/  SHF.R.S32.HI R2, RZ, 0x15, R11 ;  /* 0x00000015ff027819 */ /* 0x008fe4000001140b */
[----:B------:R-:W-:Y:S02]  /*0070*/  LOP3.LUT R0, R0, 0x1fc, RZ, 0xc0, !PT ;  /* 0x000001fc00007812 */ /* 0x000fe400078ec0ff */
[----:B------:R-:W-:Y:S02]  /*0080*/  SGXT R2, R2, 0x1 ;  /* 0x000000010202781a */ /* 0x000fe40000000200 */
[----:B------:R-:W-:-:S04]  /*0090*/  LEA R11, R11, R0, 0xa ;  /* 0x000000000b0b7211 */ /* 0x000fc800078e50ff */
[----:B------:R-:W-:Y:S02]  /*00a0*/  LEA.HI R6, R2, R11, RZ, 0xa ;  /* 0x0000000b02067211 */ /* 0x000fe400078f50ff */
[----:B------:R-:W1:Y:S02]  /*00b0*/  LDC.64 R2, c[0x0][0x218] ;  /* 0x00008600ff027b82 */ /* 0x000e640000000a00 */
[----:B------:R-:W-:Y:S02]  /*00c0*/  IADD3 R8, R6, 0x200, RZ ;  /* 0x0000020006087810 */ /* 0x000fe40007ffe0ff */
[----:B------:R-:W-:Y:S01]  /*00d0*/  SHF.R.S32.HI R7, RZ, 0xa, R6 ;  /* 0x0000000aff077819 */ /* 0x000fe20000011406 */
[----:B------:R-:W-:Y:S01]  /*00e0*/  HFMA2.MMA R6, -RZ, RZ, 0, 0 ;  /* 0x00000000ff067435 */ /* 0x000fe200000001ff */
[----:B------:R-:W-:Y:S02]  /*00f0*/  SHF.R.S32.HI R9, RZ, 0xa, R8 ;  /* 0x0000000aff097819 */ /* 0x000fe40000011408 */
[----:B------:R-:W-:-:S07]  /*0100*/  MOV R8, RZ ;  /* 0x000000ff00087202 */ /* 0x000fce0000000f00 */
[----:B------:R-:W-:-:S04]  /*0110*/  IMAD.HI R0, R7, -0x4de9bd37, R6 ;  /* 0xb21642c907007827 */ /* 0x000fc800078e0206 */
[----:B------:R-:W-:Y:S01]  /*0120*/  IMAD.HI R6, R9, -0x4de9bd37, R8 ;  /* 0xb21642c909067827 */ /* 0x000fe200078e0208 */
[----:B------:R-:W-:-:S04]  /*0130*/  SHF.R.U32.HI R13, RZ, 0x1f, R0 ;  /* 0x0000001fff0d7819 */ /* 0x000fc80000011600 */
[----:B------:R-:W-:Y:S02]  /*0140*/  SHF.R.U32.HI R15, RZ, 0x1f, R6 ;  /* 0x0000001fff0f7819 */ /* 0x000fe40000011606 */
[----:B------:R-:W-:Y:S02]  /*0150*/  LEA.HI.SX32 R13, R0, R13, 0x1c ;  /* 0x0000000d000d7211 */ /* 0x000fe400078fe2ff */
[----:B------:R-:W-:-:S03]  /*0160*/  LEA.HI.SX32 R15, R6, R15, 0x1c ;  /* 0x0000000f060f7211 */ /* 0x000fc600078fe2ff */
[----:B------:R-:W-:Y:S02]  /*0170*/  IMAD R13, R13, -0x17, R7 ;  /* 0xffffffe90d0d7824 */ /* 0x000fe400078e0207 */
[----:B------:R-:W-:Y:S02]  /*0180*/  IMAD R15, R15, -0x17, R9 ;  /* 0xffffffe90f0f7824 */ /* 0x000fe400078e0209 */
[----:B--2---:R-:W-:-:S04]  /*0190*/  IMAD.WIDE R8, R11, 0x4, R4 ;  /* 0x000000040b087825 */ /* 0x004fc800078e0204 */
[--C-:B-1----:R-:W-:Y:S01]  /*01a0*/  IMAD.WIDE R10, R13, 0x4, R2.reuse ;  /* 0x000000040d0a7825 */ /* 0x102fe200078e0202 */
[----:B------:R-:W2:Y:S03]  /*01b0*/  LDG.E.128 R4, desc[UR4][R8.64] ;  /* 0x0000000408047981 */ /* 0x000ea6000c1e1d00 */
[----:B------:R-:W-:Y:S02]  /*01c0*/  IMAD.WIDE R2, R15, 0x4, R2 ;  /* 0x000000040f027825 */ /* 0x000fe400078e0202 */
[----:B------:R-:W2:Y:S04]  /*01d0*/  LDG.E.EL R10, desc[UR4][R10.64] ;  /* 0x000000040a0a7981 */ /* 0x000ea8000c2e1900 */
[----:B------:R-:W3:Y:S04]  /*01e0*/  LDG.E.EL R2, desc[UR4][R2.64] ;  /* 0x0000000402027981 */ /* 0x000ee8000c2e1900 */
[----:B------:R-:W3:Y:S01]  /*01f0*/  LDG.E.128 R12, desc[UR4][R8.64+0x800] ;  /* 0x00080004080c7981 */ /* 0x000ee2000c1e1d00 */
[--C-:B--2---:R-:W-:Y:S01]  /*0200*/  FADD R4, R4, R10.reuse ;  /* 0x0000000a04047221 */ /* 0x104fe20000000000 */
[--C-:B------:R-:W-:Y:S01]  /*0210*/  FADD R5, R5, R10.reuse ;  /* 0x0000000a05057221 */ /* 0x100fe20000000000 */
[--C-:B------:R-:W-:Y:S01]  /*0220*/  FADD R6, R6, R10.reuse ;  /* 0x0000000a06067221 */ /* 0x100fe20000000000 */
[----:B------:R-:W-:Y:S01]  /*0230*/  FADD R7, R7, R10 ;  /* 0x0000000a07077221 */ /* 0x000fe20000000000 */
[--C-:B---3--:R-:W-:Y:S01]  /*0240*/  FADD R12, R12, R2.reuse ;  /* 0x000000020c0c7221 */ /* 0x108fe20000000000 */
[--C-:B------:R-:W-:Y:S01]  /*0250*/  FADD R13, R13, R2.reuse ;  /* 0x000000020d0d7221 */ /* 0x100fe20000000000 */
[--C-:B------:R-:W-:Y:S01]  /*0260*/  FADD R14, R14, R2.reuse ;  /* 0x000000020e0e7221 */ /* 0x100fe20000000000 */
[----:B------:R-:W-:Y:S01]  /*0270*/  FADD R15, R15, R2 ;  /* 0x000000020f0f7221 */ /* 0x000fe20000000000 */
[----:B------:R-:W-:Y:S04]  /*0280*/  STG.E.128 desc[UR4][R8.64], R4 ;  /* 0x0000000408007986 */ /* 0x000fe8000c101d04 */
[----:B------:R-:W-:Y:S01]  /*0290*/  STG.E.128 desc[UR4][R8.64+0x800], R12 ;  /* 0x0008000c08007986 */ /* 0x000fe2000c101d04 */
[----:B------:R-:W-:Y:S05]  /*02a0*/  EXIT ;  /* 0x000000000000794d */ /* 0x000fea0003800000 */
.L_x_0:
[----:B------:R-:W-:-:S00]  /*02b0*/  BRA `(.L_x_0) ;  /* 0xfffffffc00fc7947 */ /* 0x000fc0000383ffff */
[----:B------:R-:W-:-:S00]  /*02c0*/  NOP ;  /* 0x0000000000007918 */ /* 0x000fc00000000000 */
        /* <DEDUP_REMOVED lines=11> */
.L_x_1:


//--------------------- .nv.constant0.triton_poi_fused_convolution_28 --------------------------
	.section	.nv.constant0.triton_poi_fused_convolution_28,"a",@progbits
	.sectionflags	@""
	.align	4
.nv.constant0.triton_poi_fused_convolution_28:
	.zero		548
